	.headerflags	@"EF_CUDA_TEXMODE_UNIFIED EF_CUDA_64BIT_ADDRESS EF_CUDA_ACCELERATORS EF_CUDA_SM90 EF_CUDA_VIRTUAL_SM(EF_CUDA_SM90)"
	.elftype	@"ET_EXEC"


//--------------------- .nv.info                  --------------------------
	.section	.nv.info,"",@"SHT_CUDA_INFO"
	.align	4


	//----- nvinfo : EIATTR_REGCOUNT
	.align		4
        /*0000*/ 	.byte	0x04, 0x2f
        /*0002*/ 	.short	(.L_3 - .L_2)
	.align		4
.L_2:
        /*0004*/ 	.word	index@(triton_poi_fused__native_batch_norm_legit_no_training_36)
        /*0008*/ 	.word	0x00000020


	//----- nvinfo : EIATTR_MIN_STACK_SIZE
	.align		4
.L_3:
        /*000c*/ 	.byte	0x04, 0x12
        /*000e*/ 	.short	(.L_5 - .L_4)
	.align		4
.L_4:
        /*0010*/ 	.word	index@(triton_poi_fused__native_batch_norm_legit_no_training_36)
        /*0014*/ 	.word	0x00000000


	//----- nvinfo : EIATTR_FRAME_SIZE
	.align		4
.L_5:
        /*0018*/ 	.byte	0x04, 0x11
        /*001a*/ 	.short	(.L_7 - .L_6)
	.align		4
.L_6:
        /*001c*/ 	.word	index@(triton_poi_fused__native_batch_norm_legit_no_training_36)
        /*0020*/ 	.word	0x00000000


	//----- nvinfo : EIATTR_MIN_STACK_SIZE
	.align		4
.L_7:
        /*0024*/ 	.byte	0x04, 0x12
        /*0026*/ 	.short	(.L_9 - .L_8)
	.align		4
.L_8:
        /*0028*/ 	.word	index@(triton_poi_fused__native_batch_norm_legit_no_training_36)
        /*002c*/ 	.word	0x00000000
.L_9:


//--------------------- .nv.info.triton_poi_fused__native_batch_norm_legit_no_training_36 --------------------------
	.section	.nv.info.triton_poi_fused__native_batch_norm_legit_no_training_36,"",@"SHT_CUDA_INFO"
	.sectionflags	@""
	.align	4


	//----- nvinfo : EIATTR_CUDA_API_VERSION
	.align		4
        /*0000*/ 	.byte	0x04, 0x37
        /*0002*/ 	.short	(.L_11 - .L_10)
.L_10:
        /*0004*/ 	.word	0x0000007c


	//----- nvinfo : EIATTR_KPARAM_INFO
	.align		4
.L_11:
        /*0008*/ 	.byte	0x04, 0x17
        /*000a*/ 	.short	(.L_13 - .L_12)
.L_12:
        /*000c*/ 	.word	0x00000000
        /*0010*/ 	.short	0x0007
        /*0012*/ 	.short	0x0034
        /*0014*/ 	.byte	0x00, 0xf0, 0x11, 0x00


	//----- nvinfo : EIATTR_KPARAM_INFO
	.align		4
.L_13:
        /*0018*/ 	.byte	0x04, 0x17
        /*001a*/ 	.short	(.L_15 - .L_14)
.L_14:
        /*001c*/ 	.word	0x00000000
        /*0020*/ 	.short	0x0006
        /*0022*/ 	.short	0x0030
        /*0024*/ 	.byte	0x00, 0xf0, 0x11, 0x00


	//----- nvinfo : EIATTR_KPARAM_INFO
	.align		4
.L_15:
        /*0028*/ 	.byte	0x04, 0x17
        /*002a*/ 	.short	(.L_17 - .L_16)
.L_16:
        /*002c*/ 	.word	0x00000000
        /*0030*/ 	.short	0x0005
        /*0032*/ 	.short	0x0028
        /*0034*/ 	.byte	0x00, 0xf4, 0x21, 0x00


	//----- nvinfo : EIATTR_KPARAM_INFO
	.align		4
.L_17:
        /*0038*/ 	.byte	0x04, 0x17
        /*003a*/ 	.short	(.L_19 - .L_18)
.L_18:
        /*003c*/ 	.word	0x00000000
        /*0040*/ 	.short	0x0004
        /*0042*/ 	.short	0x0020
        /*0044*/ 	.byte	0x00, 0xf4, 0x21, 0x00


	//----- nvinfo : EIATTR_KPARAM_INFO
	.align		4
.L_19:
        /*0048*/ 	.byte	0x04, 0x17
        /*004a*/ 	.short	(.L_21 - .L_20)
.L_20:
        /*004c*/ 	.word	0x00000000
        /*0050*/ 	.short	0x0003
        /*0052*/ 	.short	0x0018
        /*0054*/ 	.byte	0x00, 0xf4, 0x21, 0x00


	//----- nvinfo : EIATTR_KPARAM_INFO
	.align		4
.L_21:
        /*0058*/ 	.byte	0x04, 0x17
        /*005a*/ 	.short	(.L_23 - .L_22)
.L_22:
        /*005c*/ 	.word	0x00000000
        /*0060*/ 	.short	0x0002
        /*0062*/ 	.short	0x0010
        /*0064*/ 	.byte	0x00, 0xf4, 0x21, 0x00


	//----- nvinfo : EIATTR_KPARAM_INFO
	.align		4
.L_23:
        /*0068*/ 	.byte	0x04, 0x17
        /*006a*/ 	.short	(.L_25 - .L_24)
.L_24:
        /*006c*/ 	.word	0x00000000
        /*0070*/ 	.short	0x0001
        /*0072*/ 	.short	0x0008
        /*0074*/ 	.byte	0x00, 0xf4, 0x21, 0x00


	//----- nvinfo : EIATTR_KPARAM_INFO
	.align		4
.L_25:
        /*0078*/ 	.byte	0x04, 0x17
        /*007a*/ 	.short	(.L_27 - .L_26)
.L_26:
        /*007c*/ 	.word	0x00000000
        /*0080*/ 	.short	0x0000
        /*0082*/ 	.short	0x0000
        /*0084*/ 	.byte	0x00, 0xf4, 0x21, 0x00


	//----- nvinfo : EIATTR_SPARSE_MMA_MASK
	.align		4
.L_27:
        /*0088*/ 	.byte	0x03, 0x50
        /*008a*/ 	.short	0x0000


	//----- nvinfo : EIATTR_MAXREG_COUNT
	.align		4
        /*008c*/ 	.byte	0x03, 0x1b
        /*008e*/ 	.short	0x00ff


	//----- nvinfo : EIATTR_EXIT_INSTR_OFFSETS
	.align		4
        /*0090*/ 	.byte	0x04, 0x1c
        /*0092*/ 	.short	(.L_29 - .L_28)


	//   ....[0]....
.L_28:
        /*0094*/ 	.word	0x000011c0


	//   ....[1]....
        /*0098*/ 	.word	0x00001220


	//----- nvinfo : EIATTR_REQNTID
	.align		4
.L_29:
        /*009c*/ 	.byte	0x04, 0x10
        /*009e*/ 	.short	(.L_31 - .L_30)
.L_30:
        /*00a0*/ 	.word	0x00000100
        /*00a4*/ 	.word	0x00000001
        /*00a8*/ 	.word	0x00000001


	//----- nvinfo : EIATTR_CBANK_PARAM_SIZE
	.align		4
.L_31:
        /*00ac*/ 	.byte	0x03, 0x19
        /*00ae*/ 	.short	0x0038


	//----- nvinfo : EIATTR_PARAM_CBANK
	.align		4
        /*00b0*/ 	.byte	0x04, 0x0a
        /*00b2*/ 	.short	(.L_33 - .L_32)
	.align		4
.L_32:
        /*00b4*/ 	.word	index@(.nv.constant0.triton_poi_fused__native_batch_norm_legit_no_training_36)
        /*00b8*/ 	.short	0x0210
        /*00ba*/ 	.short	0x0038


	//----- nvinfo : EIATTR_SW_WAR
	.align		4
.L_33:
        /*00bc*/ 	.byte	0x04, 0x36
        /*00be*/ 	.short	(.L_35 - .L_34)
.L_34:
        /*00c0*/ 	.word	0x00000008
.L_35:


//--------------------- .nv.callgraph             --------------------------
	.section	.nv.callgraph,"",@"SHT_CUDA_CALLGRAPH"
	.align	4
	.sectionentsize	8
	.align		4
        /*0000*/ 	.word	0x00000000
	.align		4
        /*0004*/ 	.word	0xffffffff
	.align		4
        /*0008*/ 	.word	0x00000000
	.align		4
        /*000c*/ 	.word	0xfffffffe
	.align		4
        /*0010*/ 	.word	0x00000000
	.align		4
        /*0014*/ 	.word	0xfffffffd
	.align		4
        /*0018*/ 	.word	0x00000000
	.align		4
        /*001c*/ 	.word	0xfffffffc


//--------------------- .nv.constant4             --------------------------
	.section	.nv.constant4,"a",@progbits
	.align	8
	.align		8
.nv.constant4:
        /*0000*/ 	.dword	_$_str
	.align		8
        /*0008*/ 	.dword	_$_str_$_2


//--------------------- .text.triton_poi_fused__native_batch_norm_legit_no_training_36 --------------------------
	.section	.text.triton_poi_fused__native_batch_norm_legit_no_training_36,"ax",@progbits
	.sectionflags	@"SHF_BARRIERS=1"
	.align	128
        .global         triton_poi_fused__native_batch_norm_legit_no_training_36
        .type           triton_poi_fused__native_batch_norm_legit_no_training_36,@function
        .size           triton_poi_fused__native_batch_norm_legit_no_training_36,(.L_x_1 - triton_poi_fused__native_batch_norm_legit_no_training_36)
        .other          triton_poi_fused__native_batch_norm_legit_no_training_36,@"STO_CUDA_ENTRY STV_DEFAULT"
triton_poi_fused__native_batch_norm_legit_no_training_36:
.text.triton_poi_fused__native_batch_norm_legit_no_training_36:
[----:B------:R-:W0:Y:S01]  /*0000*/  LDC R1, c[0x0][0x28] ;  /* 0x00000a00ff017b82 */ /* 0x000e220000000800 */
[----:B------:R-:W1:Y:S07]  /*0010*/  S2R R2, SR_TID.X ;  /* 0x0000000000027919 */ /* 0x000e6e0000002100 */
[----:B------:R-:W2:Y:S01]  /*0020*/  LDC.64 R16, c[0x0][0x210] ;  /* 0x00008400ff107b82 */ /* 0x000ea20000000a00 */
[----:B------:R-:W-:Y:S01]  /*0030*/  ULDC.64 UR6, c[0x0][0x208] ;  /* 0x0000820000067ab9 */ /* 0x000fe20000000a00 */
[----:B------:R-:W-:Y:S01]  /*0040*/  CS2R R8, SRZ ;  /* 0x0000000000087805 */ /* 0x000fe2000001ff00 */
[----:B------:R-:W3:Y:S01]  /*0050*/  S2R R3, SR_CTAID.Y ;  /* 0x0000000000037919 */ /* 0x000ee20000002600 */
[----:B------:R-:W4:Y:S01]  /*0060*/  S2R R22, SR_CTAID.X ;  /* 0x0000000000167919 */ /* 0x000f220000002500 */
[----:B-1----:R-:W-:Y:S01]  /*0070*/  IMAD.SHL.U32 R0, R2, 0x4, RZ ;  /* 0x0000000402007824 */ /* 0x002fe200078e00ff */
[----:B------:R-:W-:-:S04]  /*0080*/  SHF.R.U32.HI R19, RZ, 0x6, R2 ;  /* 0x00000006ff137819 */ /* 0x000fc80000011602 */
[----:B------:R-:W-:Y:S02]  /*0090*/  LOP3.LUT R0, R0, 0xfc, RZ, 0xc0, !PT ;  /* 0x000000fc00007812 */ /* 0x000fe400078ec0ff */
[----:B------:R-:W-:Y:S02]  /*00a0*/  SGXT.U32 R19, R19, 0x2 ;  /* 0x000000021313781a */ /* 0x000fe40000000000 */
[----:B---3--:R-:W-:Y:S02]  /*00b0*/  PRMT R0, R0, 0x6540, R3 ;  /* 0x0000654000007816 */ /* 0x008fe40000000003 */
[----:B----4-:R-:W-:Y:S02]  /*00c0*/  SHF.L.U32 R22, R22, 0x4, RZ ;  /* 0x0000000416167819 */ /* 0x010fe400000006ff */
[----:B------:R-:W-:Y:S02]  /*00d0*/  SHF.R.S32.HI R5, RZ, 0x1f, R0 ;  /* 0x0000001fff057819 */ /* 0x000fe40000011400 */
[----:B------:R-:W-:-:S02]  /*00e0*/  ISETP.GE.AND P0, PT, R0, 0x200, PT ;  /* 0x000002000000780c */ /* 0x000fc40003f06270 */
[----:B------:R-:W-:Y:S02]  /*00f0*/  LEA.HI R5, R5, R0, RZ, 0x7 ;  /* 0x0000000005057211 */ /* 0x000fe400078f38ff */
[----:B------:R-:W-:Y:S02]  /*0100*/  LOP3.LUT R19, R22, R19, RZ, 0xfc, !PT ;  /* 0x0000001316137212 */ /* 0x000fe400078efcff */
[----:B------:R-:W-:Y:S02]  /*0110*/  LOP3.LUT R7, R5, 0xffffff80, RZ, 0xc0, !PT ;  /* 0xffffff8005077812 */ /* 0x000fe400078ec0ff */
[----:B------:R-:W-:Y:S02]  /*0120*/  SHF.R.S32.HI R5, RZ, 0x7, R5 ;  /* 0x00000007ff057819 */ /* 0x000fe40000011405 */
[----:B------:R-:W-:Y:S01]  /*0130*/  ISETP.LT.AND P1, PT, R19, 0x1e, !P0 ;  /* 0x0000001e1300780c */ /* 0x000fe20004721270 */
[----:B------:R-:W-:Y:S01]  /*0140*/  IMAD.IADD R4, R0, 0x1, -R7 ;  /* 0x0000000100047824 */ /* 0x000fe200078e0a07 */
[----:B------:R-:W-:-:S02]  /*0150*/  CS2R R6, SRZ ;  /* 0x0000000000067805 */ /* 0x000fc4000001ff00 */
[----:B------:R-:W-:Y:S01]  /*0160*/  LOP3.LUT R11, R19, 0x4, RZ, 0xfc, !PT ;  /* 0x00000004130b7812 */ /* 0x000fe200078efcff */
[----:B------:R-:W-:Y:S01]  /*0170*/  IMAD R0, R5, 0xf00, R4 ;  /* 0x00000f0005007824 */ /* 0x000fe200078e0204 */
[----:B------:R-:W-:Y:S02]  /*0180*/  CS2R R4, SRZ ;  /* 0x0000000000047805 */ /* 0x000fe4000001ff00 */
[----:B------:R-:W-:Y:S01]  /*0190*/  ISETP.LT.AND P2, PT, R11, 0x1e, !P0 ;  /* 0x0000001e0b00780c */ /* 0x000fe20004741270 */
[C-C-:B------:R-:W-:Y:S01]  /*01a0*/  IMAD R21, R19.reuse, 0x80, R0.reuse ;  /* 0x0000008013157824 */ /* 0x140fe200078e0200 */
[----:B------:R-:W-:Y:S01]  /*01b0*/  LOP3.LUT R13, R19, 0x8, RZ, 0xfc, !PT ;  /* 0x00000008130d7812 */ /* 0x000fe200078efcff */
[----:B------:R-:W-:Y:S01]  /*01c0*/  IMAD R25, R11, 0x80, R0 ;  /* 0x000000800b197824 */ /* 0x000fe200078e0200 */
[----:B------:R-:W-:Y:S01]  /*01d0*/  CS2R R10, SRZ ;  /* 0x00000000000a7805 */ /* 0x000fe2000001ff00 */
[----:B--2---:R-:W-:-:S04]  /*01e0*/  IMAD.WIDE R20, R21, 0x4, R16 ;  /* 0x0000000415147825 */ /* 0x004fc800078e0210 */
[----:B------:R-:W-:Y:S01]  /*01f0*/  IMAD.WIDE R24, R25, 0x4, R16 ;  /* 0x0000000419187825 */ /* 0x000fe200078e0210 */
[----:B------:R1:W2:Y:S01]  /*0200*/  @P1 LDG.E.EL.128 R4, desc[UR6][R20.64] ;  /* 0x0000000614041981 */ /* 0x0002a2000c2e1d00 */
[----:B------:R-:W-:-:S03]  /*0210*/  ISETP.LT.AND P1, PT, R13, 0x1e, !P0 ;  /* 0x0000001e0d00780c */ /* 0x000fc60004721270 */
[----:B------:R3:W4:Y:S01]  /*0220*/  @P2 LDG.E.EL.128 R8, desc[UR6][R24.64] ;  /* 0x0000000618082981 */ /* 0x000722000c2e1d00 */
[----:B------:R-:W-:Y:S02]  /*0230*/  LEA R27, R13, R0, 0x7 ;  /* 0x000000000d1b7211 */ /* 0x000fe400078e38ff */
[----:B------:R-:W-:Y:S02]  /*0240*/  CS2R R12, SRZ ;  /* 0x00000000000c7805 */ /* 0x000fe4000001ff00 */
[----:B------:R-:W-:Y:S01]  /*0250*/  CS2R R14, SRZ ;  /* 0x00000000000e7805 */ /* 0x000fe2000001ff00 */
[----:B------:R-:W-:-:S05]  /*0260*/  IMAD.WIDE R26, R27, 0x4, R16 ;  /* 0x000000041b1a7825 */ /* 0x000fca00078e0210 */
[----:B------:R-:W5:Y:S01]  /*0270*/  @P1 LDG.E.EL.128 R12, desc[UR6][R26.64] ;  /* 0x000000061a0c1981 */ /* 0x000f62000c2e1d00 */
[----:B------:R-:W-:-:S04]  /*0280*/  LOP3.LUT R19, R19, 0xc, RZ, 0xfc, !PT ;  /* 0x0000000c13137812 */ /* 0x000fc800078efcff */
[C---:B------:R-:W-:Y:S01]  /*0290*/  ISETP.LT.AND P0, PT, R19.reuse, 0x1e, !P0 ;  /* 0x0000001e1300780c */ /* 0x040fe20004701270 */
[----:B-1----:R-:W-:Y:S01]  /*02a0*/  IMAD R21, R19, 0x80, R0 ;  /* 0x0000008013157824 */ /* 0x002fe200078e0200 */
[----:B------:R-:W-:-:S03]  /*02b0*/  CS2R R18, SRZ ;  /* 0x0000000000127805 */ /* 0x000fc6000001ff00 */
[----:B---3--:R-:W-:Y:S01]  /*02c0*/  IMAD.WIDE R24, R21, 0x4, R16 ;  /* 0x0000000415187825 */ /* 0x008fe200078e0210 */
[----:B------:R-:W-:-:S07]  /*02d0*/  CS2R R16, SRZ ;  /* 0x0000000000107805 */ /* 0x000fce000001ff00 */
[----:B------:R1:W3:Y:S01]  /*02e0*/  @P0 LDG.E.EL.128 R16, desc[UR6][R24.64] ;  /* 0x0000000618100981 */ /* 0x0002e2000c2e1d00 */
[----:B------:R-:W1:Y:S01]  /*02f0*/  S2UR UR5, SR_CgaCtaId ;  /* 0x00000000000579c3 */ /* 0x000e620000008800 */
[----:B------:R-:W-:Y:S01]  /*0300*/  SHF.R.U32.HI R0, RZ, 0x2, R2 ;  /* 0x00000002ff007819 */ /* 0x000fe20000011602 */
[C---:B------:R-:W-:Y:S01]  /*0310*/  IMAD.SHL.U32 R20, R2.reuse, 0x10, RZ ;  /* 0x0000001002147824 */ /* 0x040fe200078e00ff */
[----:B------:R-:W-:Y:S01]  /*0320*/  UMOV UR4, 0x400 ;  /* 0x0000040000047882 */ /* 0x000fe20000000000 */
[----:B------:R-:W-:Y:S02]  /*0330*/  LOP3.LUT R21, R2, 0xff, RZ, 0xc0, !PT ;  /* 0x000000ff02157812 */ /* 0x000fe400078ec0ff */
[----:B------:R-:W-:Y:S02]  /*0340*/  LOP3.LUT R23, R0, 0x30, RZ, 0xc0, !PT ;  /* 0x0000003000177812 */ /* 0x000fe400078ec0ff */
[----:B------:R-:W-:Y:S02]  /*0350*/  LOP3.LUT R0, R20, 0xff0, RZ, 0xc0, !PT ;  /* 0x00000ff014007812 */ /* 0x000fe400078ec0ff */
[----:B------:R-:W-:-:S04]  /*0360*/  SHF.R.S32.HI R29, RZ, 0x17, R3 ;  /* 0x00000017ff1d7819 */ /* 0x000fc80000011403 */
[----:B------:R-:W-:Y:S01]  /*0370*/  SGXT R29, R29, 0x1 ;  /* 0x000000011d1d781a */ /* 0x000fe20000000200 */
[----:B01----:R-:W-:-:S06]  /*0380*/  UPRMT UR4, UR5, 0x654, UR4 ;  /* 0x0000065405047896 */ /* 0x003fcc0008000004 */
[----:B------:R-:W-:Y:S02]  /*0390*/  IADD3 R20, R0, UR4, R23 ;  /* 0x0000000400147c10 */ /* 0x000fe4000fffe017 */
[----:B------:R-:W-:-:S03]  /*03a0*/  LEA R21, R21, UR4, 0x2 ;  /* 0x0000000415157c11 */ /* 0x000fc6000f8e10ff */
[----:B--2---:R0:W-:Y:S01]  /*03b0*/  STS.128 [R20], R4 ;  /* 0x0000000414007388 */ /* 0x0041e20000000c00 */
[----:B------:R-:W-:Y:S08]  /*03c0*/  BAR.SYNC.DEFER_BLOCKING 0x0 ;  /* 0x0000000000007b1d */ /* 0x000ff00000010000 */
[----:B0-----:R-:W0:Y:S01]  /*03d0*/  LDC.64 R6, c[0x0][0x220] ;  /* 0x00008800ff067b82 */ /* 0x001e220000000a00 */
[----:B------:R-:W-:Y:S04]  /*03e0*/  LDS R23, [R21] ;  /* 0x0000000015177984 */ /* 0x000fe80000000800 */
[----:B------:R-:W-:Y:S04]  /*03f0*/  LDS R24, [R21+0x410] ;  /* 0x0004100015187984 */ /* 0x000fe80000000800 */
[----:B------:R-:W-:Y:S04]  /*0400*/  LDS R26, [R21+0x820] ;  /* 0x00082000151a7984 */ /* 0x000fe80000000800 */
[----:B------:R-:W-:Y:S01]  /*0410*/  LDS R25, [R21+0xc30] ;  /* 0x000c300015197984 */ /* 0x000fe20000000800 */
[----:B------:R-:W-:Y:S06]  /*0420*/  BAR.SYNC.DEFER_BLOCKING 0x0 ;  /* 0x0000000000007b1d */ /* 0x000fec0000010000 */
[----:B----4-:R-:W-:Y:S02]  /*0430*/  STS.128 [R20], R8 ;  /* 0x0000000814007388 */ /* 0x010fe40000000c00 */
[----:B------:R-:W-:Y:S06]  /*0440*/  BAR.SYNC.DEFER_BLOCKING 0x0 ;  /* 0x0000000000007b1d */ /* 0x000fec0000010000 */
[----:B------:R-:W-:Y:S04]  /*0450*/  LDS R28, [R21] ;  /* 0x00000000151c7984 */ /* 0x000fe80000000800 */
[----:B------:R-:W-:Y:S04]  /*0460*/  LDS R27, [R21+0x410] ;  /* 0x00041000151b7984 */ /* 0x000fe80000000800 */
[----:B------:R-:W1:Y:S04]  /*0470*/  LDS R5, [R21+0x820] ;  /* 0x0008200015057984 */ /* 0x000e680000000800 */
[----:B------:R-:W-:Y:S01]  /*0480*/  LDS R4, [R21+0xc30] ;  /* 0x000c300015047984 */ /* 0x000fe20000000800 */
[----:B------:R-:W-:Y:S06]  /*0490*/  BAR.SYNC.DEFER_BLOCKING 0x0 ;  /* 0x0000000000007b1d */ /* 0x000fec0000010000 */
[----:B-----5:R2:W-:Y:S02]  /*04a0*/  STS.128 [R20], R12 ;  /* 0x0000000c14007388 */ /* 0x0205e40000000c00 */
[----:B------:R-:W-:Y:S01]  /*04b0*/  BAR.SYNC.DEFER_BLOCKING 0x0 ;  /* 0x0000000000007b1d */ /* 0x000fe20000010000 */
[----:B--2---:R-:W-:-:S02]  /*04c0*/  PRMT R13, R2, 0x6540, R3 ;  /* 0x00006540020d7816 */ /* 0x004fc40000000003 */
[----:B------:R-:W-:Y:S02]  /*04d0*/  CS2R R14, SRZ ;  /* 0x00000000000e7805 */ /* 0x000fe4000001ff00 */
[----:B------:R-:W-:Y:S02]  /*04e0*/  LEA.HI R29, R29, R13, RZ, 0x7 ;  /* 0x0000000d1d1d7211 */ /* 0x000fe400078f38ff */
[----:B------:R-:W-:Y:S02]  /*04f0*/  ISETP.GE.AND P0, PT, R13, 0x200, PT ;  /* 0x000002000d00780c */ /* 0x000fe40003f06270 */
[----:B------:R-:W-:Y:S01]  /*0500*/  LOP3.LUT R8, R29, 0xffffff80, RZ, 0xc0, !PT ;  /* 0xffffff801d087812 */ /* 0x000fe200078ec0ff */
[----:B------:R-:W2:Y:S03]  /*0510*/  LDS R12, [R21] ;  /* 0x00000000150c7984 */ /* 0x000ea60000000800 */
[----:B------:R-:W-:Y:S01]  /*0520*/  IADD3 R13, R13, -R8, RZ ;  /* 0x800000080d0d7210 */ /* 0x000fe20007ffe0ff */
[----:B------:R-:W-:Y:S04]  /*0530*/  LDS R29, [R21+0x410] ;  /* 0x00041000151d7984 */ /* 0x000fe80000000800 */
[C---:B0-----:R-:W-:Y:S01]  /*0540*/  IMAD.WIDE R8, R13.reuse, 0x4, R6 ;  /* 0x000000040d087825 */ /* 0x041fe200078e0206 */
[----:B------:R-:W0:Y:S01]  /*0550*/  LDS R11, [R21+0x820] ;  /* 0x00082000150b7984 */ /* 0x000e220000000800 */
[----:B------:R-:W4:Y:S03]  /*0560*/  LDC.64 R6, c[0x0][0x218] ;  /* 0x00008600ff067b82 */ /* 0x000f260000000a00 */
[----:B------:R-:W-:Y:S05]  /*0570*/  LDS R10, [R21+0xc30] ;  /* 0x000c3000150a7984 */ /* 0x000fea0000000800 */
[----:B------:R-:W-:Y:S06]  /*0580*/  BAR.SYNC.DEFER_BLOCKING 0x0 ;  /* 0x0000000000007b1d */ /* 0x000fec0000010000 */
[----:B---3--:R3:W-:Y:S02]  /*0590*/  STS.128 [R20], R16 ;  /* 0x0000001014007388 */ /* 0x0087e40000000c00 */
[----:B------:R-:W-:Y:S06]  /*05a0*/  BAR.SYNC.DEFER_BLOCKING 0x0 ;  /* 0x0000000000007b1d */ /* 0x000fec0000010000 */
[----:B------:R5:W2:Y:S01]  /*05b0*/  @!P0 LDG.E.EL R14, desc[UR6][R8.64] ;  /* 0x00000006080e8981 */ /* 0x000aa2000c2e1900 */
[----:B----4-:R-:W-:-:S03]  /*05c0*/  IMAD.WIDE R6, R13, 0x4, R6 ;  /* 0x000000040d067825 */ /* 0x010fc600078e0206 */
[----:B------:R-:W4:Y:S04]  /*05d0*/  LDS R20, [R21] ;  /* 0x0000000015147984 */ /* 0x000f280000000800 */
[----:B------:R0:W1:Y:S01]  /*05e0*/  @!P0 LDG.E.EL R15, desc[UR6][R6.64] ;  /* 0x00000006060f8981 */ /* 0x000062000c2e1900 */
[----:B---3--:R-:W-:Y:S01]  /*05f0*/  IMAD.MOV.U32 R16, RZ, RZ, RZ ;  /* 0x000000ffff107224 */ /* 0x008fe200078e00ff */
[----:B-----5:R-:W3:Y:S02]  /*0600*/  LDC.64 R8, c[0x0][0x230] ;  /* 0x00008c00ff087b82 */ /* 0x020ee40000000a00 */
[----:B------:R-:W5:Y:S04]  /*0610*/  LDS R18, [R21+0x820] ;  /* 0x0008200015127984 */ /* 0x000f680000000800 */
[----:B------:R-:W1:Y:S02]  /*0620*/  LDS R17, [R21+0xc30] ;  /* 0x000c300015117984 */ /* 0x000e640000000800 */
[----:B0-----:R-:W0:Y:S01]  /*0630*/  LDC.64 R6, c[0x0][0x228] ;  /* 0x00008a00ff067b82 */ /* 0x001e220000000a00 */
[----:B---3--:R-:W-:-:S04]  /*0640*/  IMAD.WIDE R8, R13, 0x4, R8 ;  /* 0x000000040d087825 */ /* 0x008fc800078e0208 */
[----:B0-----:R-:W-:-:S04]  /*0650*/  IMAD.WIDE R6, R13, 0x4, R6 ;  /* 0x000000040d067825 */ /* 0x001fc800078e0206 */
[----:B------:R-:W-:Y:S01]  /*0660*/  IMAD.MOV.U32 R13, RZ, RZ, RZ ;  /* 0x000000ffff0d7224 */ /* 0x000fe200078e00ff */
[----:B------:R0:W3:Y:S05]  /*0670*/  @!P0 LDG.E.EL R16, desc[UR6][R6.64] ;  /* 0x0000000606108981 */ /* 0x0000ea000c2e1900 */
[----:B------:R4:W3:Y:S01]  /*0680*/  @!P0 LDG.E.EL R13, desc[UR6][R8.64] ;  /* 0x00000006080d8981 */ /* 0x0008e2000c2e1900 */
[----:B0-----:R-:W-:Y:S02]  /*0690*/  SHF.L.U32 R7, R2, 0x1, RZ ;  /* 0x0000000102077819 */ /* 0x001fe400000006ff */
[----:B------:R-:W-:Y:S02]  /*06a0*/  SHF.R.U32.HI R2, RZ, 0x3, R2 ;  /* 0x00000003ff027819 */ /* 0x000fe40000011602 */
[----:B------:R-:W-:Y:S01]  /*06b0*/  LOP3.LUT R22, R22, 0xe, R7, 0xf8, !PT ;  /* 0x0000000e16167812 */ /* 0x000fe200078ef807 */
[----:B------:R-:W-:Y:S01]  /*06c0*/  IMAD.MOV.U32 R7, RZ, RZ, 0x3e800000 ;  /* 0x3e800000ff077424 */ /* 0x000fe200078e00ff */
[----:B------:R-:W-:-:S02]  /*06d0*/  SGXT.U32 R2, R2, 0x5 ;  /* 0x000000050202781a */ /* 0x000fc40000000000 */
[----:B----4-:R-:W-:Y:S02]  /*06e0*/  LEA.HI R9, R0, UR4, RZ, 0x1e ;  /* 0x0000000400097c11 */ /* 0x010fe4000f8ff0ff */
[----:B------:R-:W-:-:S03]  /*06f0*/  PRMT R3, R2, 0x6540, R3 ;  /* 0x0000654002037816 */ /* 0x000fc60000000003 */
[----:B------:R-:W-:Y:S02]  /*0700*/  IMAD R0, R0, 0x4, R9 ;  /* 0x0000000400007824 */ /* 0x000fe400078e0209 */
[----:B--2---:R-:W-:Y:S02]  /*0710*/  FADD R19, R14, 9.9999997473787516356e-06 ;  /* 0x3727c5ac0e137421 */ /* 0x004fe40000000000 */
[----:B------:R0:W2:Y:S04]  /*0720*/  LDS R14, [R21+0x410] ;  /* 0x00041000150e7984 */ /* 0x0000a80000000800 */
[----:B------:R-:W4:Y:S01]  /*0730*/  MUFU.SQRT R19, R19 ;  /* 0x0000001300137308 */ /* 0x000f220000002000 */
[--C-:B-1----:R-:W-:Y:S01]  /*0740*/  FADD R5, R5, -R15.reuse ;  /* 0x8000000f05057221 */ /* 0x102fe20000000000 */
[--C-:B------:R-:W-:Y:S01]  /*0750*/  FADD R9, R12, -R15.reuse ;  /* 0x8000000f0c097221 */ /* 0x100fe20000000000 */
[--C-:B------:R-:W-:Y:S01]  /*0760*/  FADD R11, R11, -R15.reuse ;  /* 0x8000000f0b0b7221 */ /* 0x100fe20000000000 */
[--C-:B------:R-:W-:Y:S01]  /*0770*/  FADD R29, R29, -R15.reuse ;  /* 0x8000000f1d1d7221 */ /* 0x100fe20000000000 */
[--C-:B------:R-:W-:Y:S01]  /*0780*/  FADD R27, R27, -R15.reuse ;  /* 0x8000000f1b1b7221 */ /* 0x100fe20000000000 */
[--C-:B0-----:R-:W-:Y:S01]  /*0790*/  FADD R21, R28, -R15.reuse ;  /* 0x8000000f1c157221 */ /* 0x101fe20000000000 */
[--C-:B------:R-:W-:Y:S01]  /*07a0*/  FADD R25, R25, -R15.reuse ;  /* 0x8000000f19197221 */ /* 0x100fe20000000000 */
[--C-:B------:R-:W-:Y:S01]  /*07b0*/  FADD R23, R23, -R15.reuse ;  /* 0x8000000f17177221 */ /* 0x100fe20000000000 */
[--C-:B------:R-:W-:Y:S01]  /*07c0*/  FADD R20, R20, -R15.reuse ;  /* 0x8000000f14147221 */ /* 0x100fe20000000000 */
[--C-:B-----5:R-:W-:Y:S01]  /*07d0*/  FADD R18, R18, -R15.reuse ;  /* 0x8000000f12127221 */ /* 0x120fe20000000000 */
[----:B------:R-:W-:Y:S01]  /*07e0*/  FADD R17, R17, -R15 ;  /* 0x8000000f11117221 */ /* 0x000fe20000000000 */
[----:B------:R-:W-:Y:S01]  /*07f0*/  BAR.SYNC.DEFER_BLOCKING 0x0 ;  /* 0x0000000000007b1d */ /* 0x000fe20000010000 */
[----:B----4-:R-:W-:-:S02]  /*0800*/  FSETP.GT.AND P0, PT, R19, 8.50705917302346158658e+37, PT ;  /* 0x7e8000001300780b */ /* 0x010fc40003f04000 */
[----:B------:R-:W-:Y:S02]  /*0810*/  FSETP.GEU.AND P1, PT, R19, 1.175494350822287508e-38, PT ;  /* 0x008000001300780b */ /* 0x000fe40003f2e000 */
[----:B------:R-:W-:-:S09]  /*0820*/  FSEL R7, R7, 1, P0 ;  /* 0x3f80000007077808 */ /* 0x000fd20000000000 */
[----:B------:R-:W-:Y:S01]  /*0830*/  @P0 FMUL R19, R19, 0.25 ;  /* 0x3e80000013130820 */ /* 0x000fe20000400000 */
[----:B------:R-:W-:Y:S01]  /*0840*/  ISETP.GE.AND P0, PT, R22, 0x1e, PT ;  /* 0x0000001e1600780c */ /* 0x000fe20003f06270 */
[----:B------:R-:W-:Y:S02]  /*0850*/  @!P1 FMUL R7, R7, 16777216 ;  /* 0x4b80000007079820 */ /* 0x000fe40000400000 */
[----:B------:R-:W-:Y:S01]  /*0860*/  @!P1 FMUL R19, R19, 16777216 ;  /* 0x4b80000013139820 */ /* 0x000fe20000400000 */
[----:B------:R-:W-:-:S03]  /*0870*/  ISETP.LT.AND P4, PT, R3, 0x200, !P0 ;  /* 0x000002000300780c */ /* 0x000fc60004781270 */
[----:B------:R0:W1:Y:S01]  /*0880*/  MUFU.RCP R6, R19 ;  /* 0x0000001300067308 */ /* 0x0000620000001000 */
[--C-:B--2---:R-:W-:Y:S01]  /*0890*/  FADD R14, R14, -R15.reuse ;  /* 0x8000000f0e0e7221 */ /* 0x104fe20000000000 */
[--C-:B0-----:R-:W-:Y:S01]  /*08a0*/  FADD R19, R4, -R15.reuse ;  /* 0x8000000f04137221 */ /* 0x101fe20000000000 */
[--C-:B------:R-:W-:Y:S01]  /*08b0*/  FADD R4, R24, -R15.reuse ;  /* 0x8000000f18047221 */ /* 0x100fe20000000000 */
[----:B-1----:R-:W-:Y:S01]  /*08c0*/  FMUL R2, R6, R7 ;  /* 0x0000000706027220 */ /* 0x002fe20000400000 */
[--C-:B------:R-:W-:Y:S01]  /*08d0*/  FADD R7, R10, -R15.reuse ;  /* 0x8000000f0a077221 */ /* 0x100fe20000000000 */
[----:B------:R-:W-:Y:S02]  /*08e0*/  FADD R6, R26, -R15 ;  /* 0x8000000f1a067221 */ /* 0x000fe40000000000 */
[-C--:B------:R-:W-:Y:S01]  /*08f0*/  FMUL R24, R5, R2.reuse ;  /* 0x0000000205187220 */ /* 0x080fe20000400000 */
[-C--:B------:R-:W-:Y:S01]  /*0900*/  FMUL R28, R9, R2.reuse ;  /* 0x00000002091c7220 */ /* 0x080fe20000400000 */
[----:B------:R-:W0:Y:S01]  /*0910*/  S2R R5, SR_TID.X ;  /* 0x0000000000057919 */ /* 0x000e220000002100 */
[-C--:B------:R-:W-:Y:S01]  /*0920*/  FMUL R4, R4, R2.reuse ;  /* 0x0000000204047220 */ /* 0x080fe20000400000 */
        /* <DEDUP_REMOVED lines=12> */
[----:B------:R-:W-:Y:S01]  /*09f0*/  FMUL R2, R17, R2 ;  /* 0x0000000211027220 */ /* 0x000fe20000400000 */
[-CC-:B---3--:R-:W-:Y:S01]  /*0a00*/  FFMA R9, R9, R16.reuse, R13.reuse ;  /* 0x0000001009097223 */ /* 0x188fe2000000000d */
[-CC-:B------:R-:W-:Y:S01]  /*0a10*/  FFMA R15, R4, R16.reuse, R13.reuse ;  /* 0x00000010040f7223 */ /* 0x180fe2000000000d */
        /* <DEDUP_REMOVED lines=13> */
[----:B------:R-:W-:Y:S01]  /*0af0*/  FFMA R13, R2, R16, R13 ;  /* 0x00000010020d7223 */ /* 0x000fe2000000000d */
[----:B------:R1:W-:Y:S01]  /*0b00*/  STS [R0], R9 ;  /* 0x0000000900007388 */ /* 0x0003e20000000800 */
[----:B0-----:R-:W-:-:S02]  /*0b10*/  SHF.R.U32.HI R2, RZ, 0x1, R5 ;  /* 0x00000001ff027819 */ /* 0x001fc40000011605 */
[----:B------:R-:W-:Y:S01]  /*0b20*/  SHF.L.U32 R5, R5, 0x1, RZ ;  /* 0x0000000105057819 */ /* 0x000fe200000006ff */
[----:B------:R0:W-:Y:S01]  /*0b30*/  STS [R0+0x4], R15 ;  /* 0x0000040f00007388 */ /* 0x0001e20000000800 */
[----:B------:R-:W-:Y:S02]  /*0b40*/  LOP3.LUT R6, R2, 0x7c, RZ, 0xc0, !PT ;  /* 0x0000007c02067812 */ /* 0x000fe400078ec0ff */
[----:B------:R-:W-:Y:S01]  /*0b50*/  LOP3.LUT R2, R5, 0x1fe, RZ, 0xc0, !PT ;  /* 0x000001fe05027812 */ /* 0x000fe200078ec0ff */
[----:B------:R-:W-:Y:S01]  /*0b60*/  STS [R0+0x8], R17 ;  /* 0x0000081100007388 */ /* 0x000fe20000000800 */
[----:B------:R-:W2:Y:S01]  /*0b70*/  LDC.64 R4, c[0x0][0x238] ;  /* 0x00008e00ff047b82 */ /* 0x000ea20000000a00 */
[----:B------:R-:W-:Y:S02]  /*0b80*/  LOP3.LUT R16, R3, 0xe0, RZ, 0xfc, !PT ;  /* 0x000000e003107812 */ /* 0x000fe400078efcff */
[----:B------:R-:W-:Y:S01]  /*0b90*/  STS [R0+0xc], R19 ;  /* 0x00000c1300007388 */ /* 0x000fe20000000800 */
[----:B------:R-:W-:-:S02]  /*0ba0*/  LOP3.LUT R8, R2, 0x400, RZ, 0xfc, !PT ;  /* 0x0000040002087812 */ /* 0x000fc400078efcff */
[C---:B-1----:R-:W-:Y:S01]  /*0bb0*/  LOP3.LUT R9, R2.reuse, 0x600, RZ, 0xfc, !PT ;  /* 0x0000060002097812 */ /* 0x042fe200078efcff */
[----:B------:R-:W-:Y:S01]  /*0bc0*/  STS [R0+0x10], R21 ;  /* 0x0000101500007388 */ /* 0x000fe20000000800 */
[----:B------:R-:W-:Y:S02]  /*0bd0*/  LOP3.LUT R10, R2, 0x800, RZ, 0xfc, !PT ;  /* 0x00000800020a7812 */ /* 0x000fe400078efcff */
[----:B------:R-:W-:Y:S01]  /*0be0*/  SHF.R.U32.HI R8, RZ, 0x2, R8 ;  /* 0x00000002ff087819 */ /* 0x000fe20000011608 */
[----:B------:R-:W-:Y:S01]  /*0bf0*/  STS [R0+0x14], R23 ;  /* 0x0000141700007388 */ /* 0x000fe20000000800 */
[----:B------:R-:W-:Y:S02]  /*0c00*/  SHF.R.U32.HI R9, RZ, 0x2, R9 ;  /* 0x00000002ff097819 */ /* 0x000fe40000011609 */
[----:B------:R-:W-:Y:S01]  /*0c10*/  SHF.R.U32.HI R10, RZ, 0x2, R10 ;  /* 0x00000002ff0a7819 */ /* 0x000fe2000001160a */
[----:B------:R1:W-:Y:S01]  /*0c20*/  STS [R0+0x18], R25 ;  /* 0x0000181900007388 */ /* 0x0003e20000000800 */
[----:B------:R-:W-:-:S02]  /*0c30*/  LOP3.LUT R8, R8, 0x17c, RZ, 0xc0, !PT ;  /* 0x0000017c08087812 */ /* 0x000fc400078ec0ff */
[----:B------:R-:W-:Y:S01]  /*0c40*/  LOP3.LUT R10, R10, 0x27c, RZ, 0xc0, !PT ;  /* 0x0000027c0a0a7812 */ /* 0x000fe200078ec0ff */
[----:B------:R-:W-:Y:S01]  /*0c50*/  STS [R0+0x1c], R27 ;  /* 0x00001c1b00007388 */ /* 0x000fe20000000800 */
[----:B------:R-:W-:Y:S02]  /*0c60*/  ISETP.LT.AND P1, PT, R16, 0x200, !P0 ;  /* 0x000002001000780c */ /* 0x000fe40004721270 */
[C---:B------:R-:W-:Y:S01]  /*0c70*/  LOP3.LUT R16, R3.reuse, 0xa0, RZ, 0xfc, !PT ;  /* 0x000000a003107812 */ /* 0x040fe200078efcff */
[----:B------:R3:W-:Y:S01]  /*0c80*/  STS [R0+0x20], R28 ;  /* 0x0000201c00007388 */ /* 0x0007e20000000800 */
[----:B0-----:R-:W-:Y:S01]  /*0c90*/  VIADD R15, R10, UR4 ;  /* 0x000000040a0f7c36 */ /* 0x001fe20008000000 */
[----:B------:R-:W-:Y:S02]  /*0ca0*/  LOP3.LUT R24, R3, 0x20, RZ, 0xfc, !PT ;  /* 0x0000002003187812 */ /* 0x000fe400078efcff */
[----:B------:R-:W-:Y:S01]  /*0cb0*/  STS [R0+0x24], R29 ;  /* 0x0000241d00007388 */ /* 0x000fe20000000800 */
[----:B------:R-:W-:-:S02]  /*0cc0*/  ISETP.LT.AND P3, PT, R16, 0x200, !P0 ;  /* 0x000002001000780c */ /* 0x000fc40004761270 */
[C---:B-1----:R-:W-:Y:S01]  /*0cd0*/  LEA R25, R2.reuse, R15, 0x2 ;  /* 0x0000000f02197211 */ /* 0x042fe200078e10ff */
[----:B------:R0:W-:Y:S01]  /*0ce0*/  STS [R0+0x28], R11 ;  /* 0x0000280b00007388 */ /* 0x0001e20000000800 */
[----:B------:R-:W-:Y:S02]  /*0cf0*/  LOP3.LUT R16, R3, 0x60, RZ, 0xfc, !PT ;  /* 0x0000006003107812 */ /* 0x000fe400078efcff */
[----:B---3--:R-:W-:Y:S01]  /*0d00*/  LOP3.LUT R28, R2, 0xe00, RZ, 0xfc, !PT ;  /* 0x00000e00021c7812 */ /* 0x008fe200078efcff */
[----:B------:R1:W-:Y:S01]  /*0d10*/  STS [R0+0x2c], R7 ;  /* 0x00002c0700007388 */ /* 0x0003e20000000800 */
[----:B------:R-:W-:Y:S02]  /*0d20*/  ISETP.LT.AND P6, PT, R24, 0x200, !P0 ;  /* 0x000002001800780c */ /* 0x000fe400047c1270 */
[----:B------:R-:W-:Y:S01]  /*0d30*/  SHF.R.U32.HI R28, RZ, 0x2, R28 ;  /* 0x00000002ff1c7819 */ /* 0x000fe2000001161c */
[----:B------:R-:W-:Y:S01]  /*0d40*/  STS [R0+0x30], R20 ;  /* 0x0000301400007388 */ /* 0x000fe20000000800 */
[----:B------:R-:W-:-:S02]  /*0d50*/  ISETP.LT.AND P5, PT, R16, 0x200, !P0 ;  /* 0x000002001000780c */ /* 0x000fc400047a1270 */
[----:B0-----:R-:W-:Y:S01]  /*0d60*/  LOP3.LUT R11, R2, 0xa00, RZ, 0xfc, !PT ;  /* 0x00000a00020b7812 */ /* 0x001fe200078efcff */
[----:B------:R-:W-:Y:S01]  /*0d70*/  STS [R0+0x34], R14 ;  /* 0x0000340e00007388 */ /* 0x000fe20000000800 */
[----:B------:R-:W-:Y:S01]  /*0d80*/  LOP3.LUT R28, R28, 0x3fc, RZ, 0xc0, !PT ;  /* 0x000003fc1c1c7812 */ /* 0x000fe200078ec0ff */
[----:B-1----:R-:W-:Y:S01]  /*0d90*/  VIADD R7, R6, UR4 ;  /* 0x0000000406077c36 */ /* 0x002fe20008000000 */
[C---:B------:R-:W-:Y:S01]  /*0da0*/  LOP3.LUT R6, R2.reuse, 0x200, RZ, 0xfc, !PT ;  /* 0x0000020002067812 */ /* 0x040fe200078efcff */
[----:B------:R-:W-:Y:S01]  /*0db0*/  STS [R0+0x38], R18 ;  /* 0x0000381200007388 */ /* 0x000fe20000000800 */
[----:B------:R-:W-:Y:S01]  /*0dc0*/  SHF.R.U32.HI R11, RZ, 0x2, R11 ;  /* 0x00000002ff0b7819 */ /* 0x000fe2000001160b */
[----:B------:R-:W-:Y:S01]  /*0dd0*/  IMAD R7, R2, 0x4, R7 ;  /* 0x0000000402077824 */ /* 0x000fe200078e0207 */
[----:B------:R-:W-:Y:S01]  /*0de0*/  SHF.R.U32.HI R6, RZ, 0x2, R6 ;  /* 0x00000002ff067819 */ /* 0x000fe20000011606 */
[----:B------:R0:W-:Y:S03]  /*0df0*/  STS [R0+0x3c], R13 ;  /* 0x00003c0d00007388 */ /* 0x0001e60000000800 */
[----:B------:R-:W-:Y:S01]  /*0e00*/  LOP3.LUT R6, R6, 0xfc, RZ, 0xc0, !PT ;  /* 0x000000fc06067812 */ /* 0x000fe200078ec0ff */
[----:B------:R-:W-:Y:S01]  /*0e10*/  BAR.SYNC.DEFER_BLOCKING 0x0 ;  /* 0x0000000000007b1d */ /* 0x000fe20000010000 */
[----:B0-----:R-:W-:-:S04]  /*0e20*/  LOP3.LUT R0, R2, 0xc00, RZ, 0xfc, !PT ;  /* 0x00000c0002007812 */ /* 0x001fc800078efcff */
[----:B------:R-:W-:Y:S02]  /*0e30*/  SHF.R.U32.HI R12, RZ, 0x2, R0 ;  /* 0x00000002ff0c7819 */ /* 0x000fe40000011600 */
[----:B------:R-:W-:Y:S02]  /*0e40*/  LOP3.LUT R0, R9, 0x1fc, RZ, 0xc0, !PT ;  /* 0x000001fc09007812 */ /* 0x000fe400078ec0ff */
[----:B------:R-:W-:Y:S02]  /*0e50*/  IADD3 R9, R6, UR4, RZ ;  /* 0x0000000406097c10 */ /* 0x000fe4000fffe0ff */
[----:B------:R-:W-:Y:S01]  /*0e60*/  LOP3.LUT R6, R11, 0x2fc, RZ, 0xc0, !PT ;  /* 0x000002fc0b067812 */ /* 0x000fe200078ec0ff */
[----:B------:R-:W-:Y:S01]  /*0e70*/  VIADD R11, R8, UR4 ;  /* 0x00000004080b7c36 */ /* 0x000fe20008000000 */
[----:B------:R-:W-:Y:S01]  /*0e80*/  LOP3.LUT R12, R12, 0x37c, RZ, 0xc0, !PT ;  /* 0x0000037c0c0c7812 */ /* 0x000fe200078ec0ff */
[----:B------:R-:W-:Y:S01]  /*0e90*/  IMAD R9, R2, 0x4, R9 ;  /* 0x0000000402097824 */ /* 0x000fe200078e0209 */
[----:B------:R-:W-:Y:S01]  /*0ea0*/  IADD3 R13, R0, UR4, RZ ;  /* 0x00000004000d7c10 */ /* 0x000fe2000fffe0ff */
[----:B------:R-:W-:Y:S01]  /*0eb0*/  VIADD R17, R6, UR4 ;  /* 0x0000000406117c36 */ /* 0x000fe20008000000 */
[----:B------:R-:W-:Y:S01]  /*0ec0*/  IADD3 R27, R12, UR4, RZ ;  /* 0x000000040c1b7c10 */ /* 0x000fe2000fffe0ff */
[C---:B------:R-:W-:Y:S01]  /*0ed0*/  IMAD R0, R2.reuse, 0x4, R11 ;  /* 0x0000000402007824 */ /* 0x040fe200078e020b */
[----:B------:R-:W-:Y:S01]  /*0ee0*/  LDS R20, [R7] ;  /* 0x0000000007147984 */ /* 0x000fe20000000800 */
[----:B------:R-:W-:-:S02]  /*0ef0*/  IMAD R23, R2, 0x4, R13 ;  /* 0x0000000402177824 */ /* 0x000fc400078e020d */
[C---:B------:R-:W-:Y:S01]  /*0f00*/  IMAD R26, R2.reuse, 0x4, R17 ;  /* 0x00000004021a7824 */ /* 0x040fe200078e0211 */
[----:B------:R-:W0:Y:S01]  /*0f10*/  LDS R21, [R7+0x4] ;  /* 0x0000040007157984 */ /* 0x000e220000000800 */
[----:B------:R-:W-:Y:S02]  /*0f20*/  IMAD R27, R2, 0x4, R27 ;  /* 0x00000004021b7824 */ /* 0x000fe400078e021b */
[----:B------:R-:W-:Y:S01]  /*0f30*/  IMAD R17, R3, 0x1e, R22 ;  /* 0x0000001e03117824 */ /* 0x000fe200078e0216 */
[----:B------:R-:W-:Y:S04]  /*0f40*/  LDS R18, [R9+0x800] ;  /* 0x0008000009127984 */ /* 0x000fe80000000800 */
[----:B------:R-:W1:Y:S01]  /*0f50*/  LDS R19, [R9+0x804] ;  /* 0x0008040009137984 */ /* 0x000e620000000800 */
[----:B------:R-:W-:-:S03]  /*0f60*/  IADD3 R29, R17, 0x12c0, RZ ;  /* 0x000012c0111d7810 */ /* 0x000fc60007ffe0ff */
[----:B------:R-:W-:Y:S04]  /*0f70*/  LDS R14, [R0+0x1000] ;  /* 0x00100000000e7984 */ /* 0x000fe80000000800 */
[----:B------:R3:W4:Y:S04]  /*0f80*/  LDS R15, [R0+0x1004] ;  /* 0x00100400000f7984 */ /* 0x0007280000000800 */
[----:B------:R-:W-:Y:S04]  /*0f90*/  LDS R12, [R23+0x1800] ;  /* 0x00180000170c7984 */ /* 0x000fe80000000800 */
[----:B------:R2:W5:Y:S01]  /*0fa0*/  LDS R13, [R23+0x1804] ;  /* 0x00180400170d7984 */ /* 0x0005620000000800 */
[----:B---3--:R-:W-:-:S03]  /*0fb0*/  LOP3.LUT R0, R3, 0xc0, RZ, 0xfc, !PT ;  /* 0x000000c003007812 */ /* 0x008fc600078efcff */
[----:B------:R-:W-:Y:S01]  /*0fc0*/  LDS R10, [R25+0x2000] ;  /* 0x00200000190a7984 */ /* 0x000fe20000000800 */
[----:B------:R-:W-:Y:S02]  /*0fd0*/  ISETP.LT.AND P2, PT, R0, 0x200, !P0 ;  /* 0x000002000000780c */ /* 0x000fe40004741270 */
[----:B------:R-:W-:Y:S01]  /*0fe0*/  LOP3.LUT R0, R3, 0x80, RZ, 0xfc, !PT ;  /* 0x0000008003007812 */ /* 0x000fe200078efcff */
[----:B------:R3:W4:Y:S01]  /*0ff0*/  LDS R11, [R25+0x2004] ;  /* 0x00200400190b7984 */ /* 0x0007220000000800 */
[----:B--2---:R-:W-:Y:S01]  /*1000*/  IMAD.WIDE R22, R17, 0x4, R4 ;  /* 0x0000000411167825 */ /* 0x004fe200078e0204 */
[----:B------:R-:W-:Y:S02]  /*1010*/  LOP3.LUT R3, R3, 0x40, RZ, 0xfc, !PT ;  /* 0x0000004003037812 */ /* 0x000fe400078efcff */
[----:B------:R-:W-:Y:S04]  /*1020*/  LDS R8, [R26+0x2800] ;  /* 0x002800001a087984 */ /* 0x000fe80000000800 */
[----:B------:R-:W2:Y:S01]  /*1030*/  LDS R9, [R26+0x2804] ;  /* 0x002804001a097984 */ /* 0x000ea20000000800 */
[----:B---3--:R-:W-:-:S02]  /*1040*/  VIADD R25, R28, UR4 ;  /* 0x000000041c197c36 */ /* 0x008fc40008000000 */
[----:B------:R-:W-:Y:S01]  /*1050*/  IMAD.WIDE R28, R29, 0x4, R4 ;  /* 0x000000041d1c7825 */ /* 0x000fe200078e0204 */
[----:B------:R-:W-:Y:S03]  /*1060*/  LDS R6, [R27+0x3000] ;  /* 0x003000001b067984 */ /* 0x000fe60000000800 */
[----:B------:R-:W-:Y:S01]  /*1070*/  IMAD R2, R2, 0x4, R25 ;  /* 0x0000000402027824 */ /* 0x000fe200078e0219 */
[----:B------:R3:W2:Y:S01]  /*1080*/  LDS R7, [R27+0x3004] ;  /* 0x003004001b077984 */ /* 0x0006a20000000800 */
[----:B------:R-:W-:-:S03]  /*1090*/  VIADD R25, R17, 0xf00 ;  /* 0x00000f0011197836 */ /* 0x000fc60000000000 */
[----:B0-----:R0:W-:Y:S01]  /*10a0*/  @P4 STG.E.64 desc[UR6][R22.64], R20 ;  /* 0x0000001416004986 */ /* 0x0011e2000c101b06 */
[----:B------:R-:W-:Y:S01]  /*10b0*/  ISETP.LT.AND P4, PT, R0, 0x200, !P0 ;  /* 0x000002000000780c */ /* 0x000fe20004781270 */
[----:B------:R-:W-:Y:S01]  /*10c0*/  IMAD.WIDE R24, R25, 0x4, R4 ;  /* 0x0000000419187825 */ /* 0x000fe200078e0204 */
[----:B------:R-:W-:Y:S02]  /*10d0*/  ISETP.LT.AND P0, PT, R3, 0x200, !P0 ;  /* 0x000002000300780c */ /* 0x000fe40004701270 */
[----:B---3--:R-:W-:Y:S01]  /*10e0*/  IADD3 R27, R17, 0x3c0, RZ ;  /* 0x000003c0111b7810 */ /* 0x008fe20007ffe0ff */
[----:B------:R-:W-:-:S04]  /*10f0*/  VIADD R3, R17, 0x1680 ;  /* 0x0000168011037836 */ /* 0x000fc80000000000 */
[----:B------:R-:W-:Y:S01]  /*1100*/  IMAD.WIDE R26, R27, 0x4, R4 ;  /* 0x000000041b1a7825 */ /* 0x000fe200078e0204 */
[----:B0-----:R-:W-:-:S03]  /*1110*/  IADD3 R21, R17, 0x780, RZ ;  /* 0x0000078011157810 */ /* 0x001fc60007ffe0ff */
[----:B------:R-:W-:Y:S01]  /*1120*/  VIADD R23, R17, 0xb40 ;  /* 0x00000b4011177836 */ /* 0x000fe20000000000 */
[----:B-1----:R0:W-:Y:S01]  /*1130*/  @P6 STG.E.64 desc[UR6][R26.64], R18 ;  /* 0x000000121a006986 */ /* 0x0021e2000c101b06 */
[----:B------:R-:W-:-:S04]  /*1140*/  IMAD.WIDE R20, R21, 0x4, R4 ;  /* 0x0000000415147825 */ /* 0x000fc800078e0204 */
[--C-:B------:R-:W-:Y:S01]  /*1150*/  IMAD.WIDE R22, R23, 0x4, R4.reuse ;  /* 0x0000000417167825 */ /* 0x100fe200078e0204 */
[----:B----4-:R1:W-:Y:S04]  /*1160*/  @P0 STG.E.64 desc[UR6][R20.64], R14 ;  /* 0x0000000e14000986 */ /* 0x0103e8000c101b06 */
[----:B-----5:R1:W-:Y:S01]  /*1170*/  @P5 STG.E.64 desc[UR6][R22.64], R12 ;  /* 0x0000000c16005986 */ /* 0x0203e2000c101b06 */
[----:B0-----:R-:W-:-:S03]  /*1180*/  IMAD.WIDE R26, R3, 0x4, R4 ;  /* 0x00000004031a7825 */ /* 0x001fc600078e0204 */
[----:B------:R1:W-:Y:S04]  /*1190*/  @P4 STG.E.64 desc[UR6][R24.64], R10 ;  /* 0x0000000a18004986 */ /* 0x0003e8000c101b06 */
[----:B--2---:R1:W-:Y:S04]  /*11a0*/  @P3 STG.E.64 desc[UR6][R28.64], R8 ;  /* 0x000000081c003986 */ /* 0x0043e8000c101b06 */
[----:B------:R1:W-:Y:S01]  /*11b0*/  @P2 STG.E.64 desc[UR6][R26.64], R6 ;  /* 0x000000061a002986 */ /* 0x0003e2000c101b06 */
[----:B------:R-:W-:Y:S05]  /*11c0*/  @!P1 EXIT ;  /* 0x000000000000994d */ /* 0x000fea0003800000 */
[----:B-1----:R-:W-:Y:S01]  /*11d0*/  LDS R6, [R2+0x3800] ;  /* 0x0038000002067984 */ /* 0x002fe20000000800 */
[----:B------:R-:W-:-:S03]  /*11e0*/  IADD3 R17, R17, 0x1a40, RZ ;  /* 0x00001a4011117810 */ /* 0x000fc60007ffe0ff */
[----:B------:R-:W0:Y:S02]  /*11f0*/  LDS R7, [R2+0x3804] ;  /* 0x0038040002077984 */ /* 0x000e240000000800 */
[----:B------:R-:W-:-:S05]  /*1200*/  IMAD.WIDE R4, R17, 0x4, R4 ;  /* 0x0000000411047825 */ /* 0x000fca00078e0204 */
[----:B0-----:R-:W-:Y:S01]  /*1210*/  STG.E.64 desc[UR6][R4.64], R6 ;  /* 0x0000000604007986 */ /* 0x001fe2000c101b06 */
[----:B------:R-:W-:Y:S05]  /*1220*/  EXIT ;  /* 0x000000000000794d */ /* 0x000fea0003800000 */
.L_x_0:
[----:B------:R-:W-:-:S00]  /*1230*/  BRA `(.L_x_0) ;  /* 0xfffffffc00fc7947 */ /* 0x000fc0000383ffff */
[----:B------:R-:W-:-:S00]  /*1240*/  NOP ;  /* 0x0000000000007918 */ /* 0x000fc00000000000 */
        /* <DEDUP_REMOVED lines=11> */
.L_x_1:


//--------------------- .nv.global.init           --------------------------
	.section	.nv.global.init,"aw",@progbits
.nv.global.init:
	.type		_$_str,@object
	.size		_$_str,(_$_str_$_2 - _$_str)
_$_str:
        /*0000*/ 	.byte	0x5f, 0x5f, 0x43, 0x55, 0x44, 0x41, 0x5f, 0x46, 0x54, 0x5a, 0x00
	.type		_$_str_$_2,@object
	.size		_$_str_$_2,(.L_1 - _$_str_$_2)
_$_str_$_2:
        /*000b*/ 	.byte	0x5f, 0x5f, 0x43, 0x55, 0x44, 0x41, 0x5f, 0x50, 0x52, 0x45, 0x43, 0x5f, 0x53, 0x51, 0x52, 0x54
        /*001b*/ 	.byte	0x00
.L_1:


//--------------------- .nv.shared.triton_poi_fused__native_batch_norm_legit_no_training_36 --------------------------
	.section	.nv.shared.triton_poi_fused__native_batch_norm_legit_no_training_36,"aw",@nobits
	.sectionflags	@""
	.align	16
	.zero		1024


//--------------------- .nv.constant0.triton_poi_fused__native_batch_norm_legit_no_training_36 --------------------------
	.section	.nv.constant0.triton_poi_fused__native_batch_norm_legit_no_training_36,"a",@progbits
	.sectionflags	@""
	.align	4
.nv.constant0.triton_poi_fused__native_batch_norm_legit_no_training_36:
	.zero		584
